	.headerflags	@"EF_CUDA_TEXMODE_UNIFIED EF_CUDA_64BIT_ADDRESS EF_CUDA_ACCELERATORS EF_CUDA_SM90 EF_CUDA_VIRTUAL_SM(EF_CUDA_SM90)"
	.elftype	@"ET_EXEC"


//--------------------- .nv.info                  --------------------------
	.section	.nv.info,"",@"SHT_CUDA_INFO"
	.align	4


	//----- nvinfo : EIATTR_REGCOUNT
	.align		4
        /*0000*/ 	.byte	0x04, 0x2f
        /*0002*/ 	.short	(.L_1 - .L_0)
	.align		4
.L_0:
        /*0004*/ 	.word	index@(triton_poi_fused_convolution_9)
        /*0008*/ 	.word	0x00000020


	//----- nvinfo : EIATTR_MIN_STACK_SIZE
	.align		4
.L_1:
        /*000c*/ 	.byte	0x04, 0x12
        /*000e*/ 	.short	(.L_3 - .L_2)
	.align		4
.L_2:
        /*0010*/ 	.word	index@(triton_poi_fused_convolution_9)
        /*0014*/ 	.word	0x00000000


	//----- nvinfo : EIATTR_FRAME_SIZE
	.align		4
.L_3:
        /*0018*/ 	.byte	0x04, 0x11
        /*001a*/ 	.short	(.L_5 - .L_4)
	.align		4
.L_4:
        /*001c*/ 	.word	index@(triton_poi_fused_convolution_9)
        /*0020*/ 	.word	0x00000000


	//----- nvinfo : EIATTR_MIN_STACK_SIZE
	.align		4
.L_5:
        /*0024*/ 	.byte	0x04, 0x12
        /*0026*/ 	.short	(.L_7 - .L_6)
	.align		4
.L_6:
        /*0028*/ 	.word	index@(triton_poi_fused_convolution_9)
        /*002c*/ 	.word	0x00000000
.L_7:


//--------------------- .nv.info.triton_poi_fused_convolution_9 --------------------------
	.section	.nv.info.triton_poi_fused_convolution_9,"",@"SHT_CUDA_INFO"
	.sectionflags	@""
	.align	4


	//----- nvinfo : EIATTR_CUDA_API_VERSION
	.align		4
        /*0000*/ 	.byte	0x04, 0x37
        /*0002*/ 	.short	(.L_9 - .L_8)
.L_8:
        /*0004*/ 	.word	0x0000007c


	//----- nvinfo : EIATTR_KPARAM_INFO
	.align		4
.L_9:
        /*0008*/ 	.byte	0x04, 0x17
        /*000a*/ 	.short	(.L_11 - .L_10)
.L_10:
        /*000c*/ 	.word	0x00000000
        /*0010*/ 	.short	0x0004
        /*0012*/ 	.short	0x001c
        /*0014*/ 	.byte	0x00, 0xf0, 0x11, 0x00


	//----- nvinfo : EIATTR_KPARAM_INFO
	.align		4
.L_11:
        /*0018*/ 	.byte	0x04, 0x17
        /*001a*/ 	.short	(.L_13 - .L_12)
.L_12:
        /*001c*/ 	.word	0x00000000
        /*0020*/ 	.short	0x0003
        /*0022*/ 	.short	0x0018
        /*0024*/ 	.byte	0x00, 0xf0, 0x11, 0x00


	//----- nvinfo : EIATTR_KPARAM_INFO
	.align		4
.L_13:
        /*0028*/ 	.byte	0x04, 0x17
        /*002a*/ 	.short	(.L_15 - .L_14)
.L_14:
        /*002c*/ 	.word	0x00000000
        /*0030*/ 	.short	0x0002
        /*0032*/ 	.short	0x0010
        /*0034*/ 	.byte	0x00, 0xf4, 0x21, 0x00


	//----- nvinfo : EIATTR_KPARAM_INFO
	.align		4
.L_15:
        /*0038*/ 	.byte	0x04, 0x17
        /*003a*/ 	.short	(.L_17 - .L_16)
.L_16:
        /*003c*/ 	.word	0x00000000
        /*0040*/ 	.short	0x0001
        /*0042*/ 	.short	0x0008
        /*0044*/ 	.byte	0x00, 0xf4, 0x21, 0x00


	//----- nvinfo : EIATTR_KPARAM_INFO
	.align		4
.L_17:
        /*0048*/ 	.byte	0x04, 0x17
        /*004a*/ 	.short	(.L_19 - .L_18)
.L_18:
        /*004c*/ 	.word	0x00000000
        /*0050*/ 	.short	0x0000
        /*0052*/ 	.short	0x0000
        /*0054*/ 	.byte	0x00, 0xf4, 0x21, 0x00


	//----- nvinfo : EIATTR_SPARSE_MMA_MASK
	.align		4
.L_19:
        /*0058*/ 	.byte	0x03, 0x50
        /*005a*/ 	.short	0x0000


	//----- nvinfo : EIATTR_MAXREG_COUNT
	.align		4
        /*005c*/ 	.byte	0x03, 0x1b
        /*005e*/ 	.short	0x00ff


	//----- nvinfo : EIATTR_EXIT_INSTR_OFFSETS
	.align		4
        /*0060*/ 	.byte	0x04, 0x1c
        /*0062*/ 	.short	(.L_21 - .L_20)


	//   ....[0]....
.L_20:
        /*0064*/ 	.word	0x000005c0


	//   ....[1]....
        /*0068*/ 	.word	0x000005e0


	//----- nvinfo : EIATTR_REQNTID
	.align		4
.L_21:
        /*006c*/ 	.byte	0x04, 0x10
        /*006e*/ 	.short	(.L_23 - .L_22)
.L_22:
        /*0070*/ 	.word	0x00000080
        /*0074*/ 	.word	0x00000001
        /*0078*/ 	.word	0x00000001


	//----- nvinfo : EIATTR_CBANK_PARAM_SIZE
	.align		4
.L_23:
        /*007c*/ 	.byte	0x03, 0x19
        /*007e*/ 	.short	0x0020


	//----- nvinfo : EIATTR_PARAM_CBANK
	.align		4
        /*0080*/ 	.byte	0x04, 0x0a
        /*0082*/ 	.short	(.L_25 - .L_24)
	.align		4
.L_24:
        /*0084*/ 	.word	index@(.nv.constant0.triton_poi_fused_convolution_9)
        /*0088*/ 	.short	0x0210
        /*008a*/ 	.short	0x0020


	//----- nvinfo : EIATTR_SW_WAR
	.align		4
.L_25:
        /*008c*/ 	.byte	0x04, 0x36
        /*008e*/ 	.short	(.L_27 - .L_26)
.L_26:
        /*0090*/ 	.word	0x00000008
.L_27:


//--------------------- .nv.callgraph             --------------------------
	.section	.nv.callgraph,"",@"SHT_CUDA_CALLGRAPH"
	.align	4
	.sectionentsize	8
	.align		4
        /*0000*/ 	.word	0x00000000
	.align		4
        /*0004*/ 	.word	0xffffffff
	.align		4
        /*0008*/ 	.word	0x00000000
	.align		4
        /*000c*/ 	.word	0xfffffffe
	.align		4
        /*0010*/ 	.word	0x00000000
	.align		4
        /*0014*/ 	.word	0xfffffffd
	.align		4
        /*0018*/ 	.word	0x00000000
	.align		4
        /*001c*/ 	.word	0xfffffffc


//--------------------- .text.triton_poi_fused_convolution_9 --------------------------
	.section	.text.triton_poi_fused_convolution_9,"ax",@progbits
	.sectionflags	@"SHF_BARRIERS=1"
	.align	128
        .global         triton_poi_fused_convolution_9
        .type           triton_poi_fused_convolution_9,@function
        .size           triton_poi_fused_convolution_9,(.L_x_1 - triton_poi_fused_convolution_9)
        .other          triton_poi_fused_convolution_9,@"STO_CUDA_ENTRY STV_DEFAULT"
triton_poi_fused_convolution_9:
.text.triton_poi_fused_convolution_9:
[----:B------:R-:W0:Y:S02]  /*0000*/  LDC R1, c[0x0][0x28] ;  /* 0x00000a00ff017b82 */ /* 0x000e240000000800 */
[----:B------:R-:W1:Y:S01]  /*0010*/  S2R R0, SR_CTAID.Y ;  /* 0x0000000000007919 */ /* 0x000e620000002600 */
[----:B------:R-:W2:Y:S01]  /*0020*/  LDC.64 R2, c[0x0][0x210] ;  /* 0x00008400ff027b82 */ /* 0x000ea20000000a00 */
[----:B------:R-:W-:Y:S02]  /*0030*/  CS2R R8, SRZ ;  /* 0x0000000000087805 */ /* 0x000fe4000001ff00 */
[----:B------:R-:W-:Y:S01]  /*0040*/  CS2R R10, SRZ ;  /* 0x00000000000a7805 */ /* 0x000fe2000001ff00 */
[----:B------:R-:W3:Y:S01]  /*0050*/  S2R R12, SR_TID.X ;  /* 0x00000000000c7919 */ /* 0x000ee20000002100 */
[----:B------:R-:W-:Y:S01]  /*0060*/  ULDC.64 UR6, c[0x0][0x208] ;  /* 0x0000820000067ab9 */ /* 0x000fe20000000a00 */
[----:B------:R-:W4:Y:S01]  /*0070*/  S2R R7, SR_CTAID.X ;  /* 0x0000000000077919 */ /* 0x000f220000002500 */
[----:B-1----:R-:W-:Y:S01]  /*0080*/  IMAD.SHL.U32 R22, R0, 0x20, RZ ;  /* 0x0000002000167824 */ /* 0x002fe200078e00ff */
[----:B------:R-:W-:Y:S01]  /*0090*/  SHF.R.S32.HI R5, RZ, 0x1a, R0 ;  /* 0x0000001aff057819 */ /* 0x000fe20000011400 */
[----:B---3--:R-:W-:-:S03]  /*00a0*/  IMAD.SHL.U32 R29, R12, 0x4, RZ ;  /* 0x000000040c1d7824 */ /* 0x008fc600078e00ff */
[----:B------:R-:W-:Y:S02]  /*00b0*/  SGXT R5, R5, 0x1 ;  /* 0x000000010505781a */ /* 0x000fe40000000200 */
[----:B------:R-:W-:Y:S01]  /*00c0*/  SHF.R.U32.HI R27, RZ, 0x3, R12 ;  /* 0x00000003ff1b7819 */ /* 0x000fe2000001160c */
[----:B----4-:R-:W-:Y:S01]  /*00d0*/  IMAD.SHL.U32 R0, R7, 0x20, RZ ;  /* 0x0000002007007824 */ /* 0x010fe200078e00ff */
[----:B------:R-:W-:Y:S02]  /*00e0*/  LOP3.LUT R4, R22, 0x1c, R29, 0xf8, !PT ;  /* 0x0000001c16047812 */ /* 0x000fe400078ef81d */
[----:B------:R-:W-:Y:S02]  /*00f0*/  SGXT.U32 R27, R27, 0x4 ;  /* 0x000000041b1b781a */ /* 0x000fe40000000000 */
[----:B------:R-:W-:Y:S02]  /*0100*/  LEA.HI R5, R5, R4, RZ, 0x8 ;  /* 0x0000000405057211 */ /* 0x000fe400078f40ff */
[----:B------:R-:W-:-:S02]  /*0110*/  LOP3.LUT R25, R0, R27, RZ, 0xfc, !PT ;  /* 0x0000001b00197212 */ /* 0x000fc400078efcff */
[----:B------:R-:W-:Y:S01]  /*0120*/  LOP3.LUT R23, R0, 0x10, R27, 0xfe, !PT ;  /* 0x0000001000177812 */ /* 0x000fe200078efe1b */
[C---:B------:R-:W-:Y:S01]  /*0130*/  IMAD.SHL.U32 R6, R5.reuse, 0x40, RZ ;  /* 0x0000004005067824 */ /* 0x040fe200078e00ff */
[----:B------:R-:W-:Y:S02]  /*0140*/  LOP3.LUT R5, R5, 0xffffff00, RZ, 0xc0, !PT ;  /* 0xffffff0005057812 */ /* 0x000fe400078ec0ff */
[----:B------:R-:W-:Y:S02]  /*0150*/  ISETP.GE.AND P1, PT, R25, 0x40, PT ;  /* 0x000000401900780c */ /* 0x000fe40003f26270 */
[----:B------:R-:W-:Y:S02]  /*0160*/  LOP3.LUT R6, R6, 0xffffc000, RZ, 0xc0, !PT ;  /* 0xffffc00006067812 */ /* 0x000fe400078ec0ff */
[----:B------:R-:W-:Y:S02]  /*0170*/  ISETP.GE.AND P2, PT, R23, 0x40, PT ;  /* 0x000000401700780c */ /* 0x000fe40003f46270 */
[----:B------:R-:W-:-:S02]  /*0180*/  IADD3 R6, R6, R4, -R5 ;  /* 0x0000000406067210 */ /* 0x000fc40007ffe805 */
[----:B------:R-:W-:-:S03]  /*0190*/  CS2R R4, SRZ ;  /* 0x0000000000047805 */ /* 0x000fc6000001ff00 */
[--C-:B------:R-:W-:Y:S02]  /*01a0*/  IMAD R25, R25, 0x100, R6.reuse ;  /* 0x0000010019197824 */ /* 0x100fe400078e0206 */
[----:B------:R-:W-:Y:S01]  /*01b0*/  IMAD R23, R23, 0x100, R6 ;  /* 0x0000010017177824 */ /* 0x000fe200078e0206 */
[----:B------:R-:W-:Y:S01]  /*01c0*/  CS2R R6, SRZ ;  /* 0x0000000000067805 */ /* 0x000fe2000001ff00 */
[----:B--2---:R-:W-:-:S04]  /*01d0*/  IMAD.WIDE R14, R25, 0x4, R2 ;  /* 0x00000004190e7825 */ /* 0x004fc800078e0202 */
[----:B------:R-:W-:Y:S01]  /*01e0*/  IMAD.WIDE R16, R23, 0x4, R2 ;  /* 0x0000000417107825 */ /* 0x000fe200078e0202 */
[----:B------:R1:W2:Y:S04]  /*01f0*/  @!P1 LDG.E.EL.128 R8, desc[UR6][R14.64] ;  /* 0x000000060e089981 */ /* 0x0002a8000c2e1d00 */
[----:B------:R3:W4:Y:S01]  /*0200*/  @!P2 LDG.E.EL.128 R4, desc[UR6][R16.64] ;  /* 0x000000061004a981 */ /* 0x000722000c2e1d00 */
[----:B------:R-:W5:Y:S01]  /*0210*/  S2UR UR5, SR_CgaCtaId ;  /* 0x00000000000579c3 */ /* 0x000f620000008800 */
[----:B------:R-:W-:Y:S01]  /*0220*/  SHF.R.U32.HI R2, RZ, 0x1, R12 ;  /* 0x00000001ff027819 */ /* 0x000fe2000001160c */
[----:B------:R-:W-:Y:S01]  /*0230*/  IMAD.SHL.U32 R12, R12, 0x80, RZ ;  /* 0x000000800c0c7824 */ /* 0x000fe200078e00ff */
[----:B------:R-:W-:Y:S02]  /*0240*/  UMOV UR4, 0x400 ;  /* 0x0000040000047882 */ /* 0x000fe40000000000 */
[----:B------:R-:W-:-:S02]  /*0250*/  LOP3.LUT R3, R2, 0x3c, RZ, 0xc0, !PT ;  /* 0x0000003c02037812 */ /* 0x000fc400078ec0ff */
[----:B------:R-:W-:Y:S02]  /*0260*/  LOP3.LUT R2, R29, 0x1fc, RZ, 0xc0, !PT ;  /* 0x000001fc1d027812 */ /* 0x000fe400078ec0ff */
[----:B------:R-:W-:Y:S02]  /*0270*/  LOP3.LUT R18, R12, 0x380, RZ, 0xc0, !PT ;  /* 0x000003800c127812 */ /* 0x000fe400078ec0ff */
[----:B-1----:R-:W-:Y:S02]  /*0280*/  LOP3.LUT R15, R2, 0x200, RZ, 0xfc, !PT ;  /* 0x00000200020f7812 */ /* 0x002fe400078efcff */
[C---:B------:R-:W-:Y:S02]  /*0290*/  LOP3.LUT R13, R18.reuse, 0x20, RZ, 0xfc, !PT ;  /* 0x00000020120d7812 */ /* 0x040fe400078efcff */
[----:B------:R-:W-:Y:S02]  /*02a0*/  SHF.R.U32.HI R15, RZ, 0x3, R15 ;  /* 0x00000003ff0f7819 */ /* 0x000fe4000001160f */
[----:B------:R-:W-:-:S02]  /*02b0*/  LOP3.LUT R12, R18, R27, RZ, 0xfc, !PT ;  /* 0x0000001b120c7212 */ /* 0x000fc400078efcff */
[----:B------:R-:W-:Y:S02]  /*02c0*/  LOP3.LUT R14, R18, 0x40, RZ, 0xfc, !PT ;  /* 0x00000040120e7812 */ /* 0x000fe400078efcff */
[----:B---3--:R-:W-:Y:S02]  /*02d0*/  LOP3.LUT R16, R15, 0x7c, RZ, 0xc0, !PT ;  /* 0x0000007c0f107812 */ /* 0x008fe400078ec0ff */
[----:B------:R-:W-:Y:S01]  /*02e0*/  LOP3.LUT R29, R0, 0x1c, R29, 0xf8, !PT ;  /* 0x0000001c001d7812 */ /* 0x000fe200078ef81d */
[----:B-----5:R-:W-:Y:S01]  /*02f0*/  UPRMT UR4, UR5, 0x654, UR4 ;  /* 0x0000065405047896 */ /* 0x020fe20008000004 */
[----:B------:R-:W-:Y:S02]  /*0300*/  LOP3.LUT R0, R22, R27, RZ, 0xfc, !PT ;  /* 0x0000001b16007212 */ /* 0x000fe400078efcff */
[----:B------:R-:W-:Y:S02]  /*0310*/  LOP3.LUT R22, R22, 0x10, R27, 0xfe, !PT ;  /* 0x0000001016167812 */ /* 0x000fe400078efe1b */
[----:B------:R-:W-:Y:S01]  /*0320*/  ISETP.GE.AND P0, PT, R29, 0x40, PT ;  /* 0x000000401d00780c */ /* 0x000fe20003f06270 */
[----:B------:R-:W-:Y:S01]  /*0330*/  VIADD R3, R3, UR4 ;  /* 0x0000000403037c36 */ /* 0x000fe20008000000 */
[----:B------:R-:W-:Y:S01]  /*0340*/  LEA.HI R19, R18, UR4, RZ, 0x1d ;  /* 0x0000000412137c11 */ /* 0x000fe2000f8fe8ff */
[----:B------:R-:W-:Y:S01]  /*0350*/  IMAD R27, R0, 0x40, R29 ;  /* 0x00000040001b7824 */ /* 0x000fe200078e021d */
[----:B------:R-:W-:Y:S01]  /*0360*/  LOP3.LUT R18, R18, 0x60, RZ, 0xfc, !PT ;  /* 0x0000006012127812 */ /* 0x000fe200078efcff */
[----:B------:R-:W-:Y:S01]  /*0370*/  IMAD R26, R2, 0x4, R3 ;  /* 0x00000004021a7824 */ /* 0x000fe200078e0203 */
[----:B------:R-:W-:Y:S01]  /*0380*/  LEA.HI R13, R13, UR4, RZ, 0x1d ;  /* 0x000000040d0d7c11 */ /* 0x000fe2000f8fe8ff */
[----:B------:R-:W-:Y:S01]  /*0390*/  IMAD R19, R12, 0x4, R19 ;  /* 0x000000040c137824 */ /* 0x000fe200078e0213 */
[----:B------:R-:W-:Y:S01]  /*03a0*/  LEA.HI R15, R14, UR4, RZ, 0x1d ;  /* 0x000000040e0f7c11 */ /* 0x000fe2000f8fe8ff */
[----:B------:R-:W-:Y:S01]  /*03b0*/  IMAD R29, R22, 0x40, R29 ;  /* 0x00000040161d7824 */ /* 0x000fe200078e021d */
[----:B------:R-:W-:Y:S01]  /*03c0*/  LEA.HI R17, R18, UR4, RZ, 0x1d ;  /* 0x0000000412117c11 */ /* 0x000fe2000f8fe8ff */
[----:B------:R-:W-:-:S02]  /*03d0*/  IMAD R20, R12, 0x4, R13 ;  /* 0x000000040c147824 */ /* 0x000fc400078e020d */
[C---:B------:R-:W-:Y:S02]  /*03e0*/  IMAD R21, R12.reuse, 0x4, R15 ;  /* 0x000000040c157824 */ /* 0x040fe400078e020f */
[----:B------:R-:W-:Y:S02]  /*03f0*/  IMAD R24, R12, 0x4, R17 ;  /* 0x000000040c187824 */ /* 0x000fe400078e0211 */
[----:B------:R-:W-:-:S04]  /*0400*/  VIADD R13, R16, UR4 ;  /* 0x00000004100d7c36 */ /* 0x000fc80008000000 */
[----:B------:R-:W-:Y:S02]  /*0410*/  IMAD R28, R2, 0x4, R13 ;  /* 0x00000004021c7824 */ /* 0x000fe400078e020d */
[----:B------:R-:W1:Y:S01]  /*0420*/  LDC.64 R2, c[0x0][0x218] ;  /* 0x00008600ff027b82 */ /* 0x000e620000000a00 */
[----:B--2---:R-:W-:Y:S04]  /*0430*/  STS [R19], R8 ;  /* 0x0000000813007388 */ /* 0x004fe80000000800 */
[----:B------:R-:W-:Y:S04]  /*0440*/  STS [R20+0x80], R9 ;  /* 0x0000800914007388 */ /* 0x000fe80000000800 */
[----:B------:R-:W-:Y:S04]  /*0450*/  STS [R21+0x100], R10 ;  /* 0x0001000a15007388 */ /* 0x000fe80000000800 */
[----:B------:R-:W-:Y:S04]  /*0460*/  STS [R24+0x180], R11 ;  /* 0x0001800b18007388 */ /* 0x000fe80000000800 */
[----:B----4-:R-:W-:Y:S04]  /*0470*/  STS [R19+0x40], R4 ;  /* 0x0000400413007388 */ /* 0x010fe80000000800 */
[----:B------:R-:W-:Y:S04]  /*0480*/  STS [R20+0xc0], R5 ;  /* 0x0000c00514007388 */ /* 0x000fe80000000800 */
[----:B------:R2:W-:Y:S04]  /*0490*/  STS [R21+0x140], R6 ;  /* 0x0001400615007388 */ /* 0x0005e80000000800 */
[----:B------:R3:W-:Y:S01]  /*04a0*/  STS [R24+0x1c0], R7 ;  /* 0x0001c00718007388 */ /* 0x0007e20000000800 */
[----:B------:R-:W-:Y:S08]  /*04b0*/  BAR.SYNC.DEFER_BLOCKING 0x0 ;  /* 0x0000000000007b1d */ /* 0x000ff00000010000 */
[----:B--2---:R-:W3:Y:S01]  /*04c0*/  LDC.64 R20, c[0x0][0x220] ;  /* 0x00008800ff147b82 */ /* 0x004ee20000000a00 */
[----:B------:R-:W-:Y:S04]  /*04d0*/  LDS R12, [R26] ;  /* 0x000000001a0c7984 */ /* 0x000fe80000000800 */
[----:B------:R-:W-:Y:S01]  /*04e0*/  LDS R13, [R26+0x4] ;  /* 0x000004001a0d7984 */ /* 0x000fe20000000800 */
[----:B---3--:R-:W-:-:S03]  /*04f0*/  IMAD.WIDE R24, R25, 0x4, R20 ;  /* 0x0000000419187825 */ /* 0x008fc600078e0214 */
[----:B------:R-:W-:Y:S01]  /*0500*/  LDS R14, [R26+0x8] ;  /* 0x000008001a0e7984 */ /* 0x000fe20000000800 */
[----:B------:R-:W-:-:S03]  /*0510*/  IMAD.WIDE R20, R23, 0x4, R20 ;  /* 0x0000000417147825 */ /* 0x000fc600078e0214 */
[----:B------:R1:W2:Y:S04]  /*0520*/  LDS R15, [R26+0xc] ;  /* 0x00000c001a0f7984 */ /* 0x0002a80000000800 */
[----:B------:R-:W-:Y:S04]  /*0530*/  LDS R16, [R28+0x800] ;  /* 0x000800001c107984 */ /* 0x000fe80000000800 */
[----:B------:R-:W-:Y:S01]  /*0540*/  LDS R17, [R28+0x804] ;  /* 0x000804001c117984 */ /* 0x000fe20000000800 */
[----:B-1----:R-:W-:-:S03]  /*0550*/  IMAD.WIDE R26, R27, 0x4, R2 ;  /* 0x000000041b1a7825 */ /* 0x002fc600078e0202 */
[----:B------:R-:W-:Y:S01]  /*0560*/  LDS R18, [R28+0x808] ;  /* 0x000808001c127984 */ /* 0x000fe20000000800 */
[----:B------:R-:W-:-:S03]  /*0570*/  IMAD.WIDE R2, R29, 0x4, R2 ;  /* 0x000000041d027825 */ /* 0x000fc600078e0202 */
[----:B------:R-:W1:Y:S04]  /*0580*/  LDS R19, [R28+0x80c] ;  /* 0x00080c001c137984 */ /* 0x000e680000000800 */
[----:B--2---:R2:W-:Y:S04]  /*0590*/  @!P0 STG.E.128 desc[UR6][R26.64], R12 ;  /* 0x0000000c1a008986 */ /* 0x0045e8000c101d06 */
[----:B-1----:R2:W-:Y:S04]  /*05a0*/  @!P0 STG.E.128 desc[UR6][R2.64], R16 ;  /* 0x0000001002008986 */ /* 0x0025e8000c101d06 */
[----:B------:R2:W-:Y:S01]  /*05b0*/  @!P1 STG.E.128 desc[UR6][R24.64], R8 ;  /* 0x0000000818009986 */ /* 0x0005e2000c101d06 */
[----:B------:R-:W-:Y:S05]  /*05c0*/  @P2 EXIT ;  /* 0x000000000000294d */ /* 0x000fea0003800000 */
[----:B------:R-:W-:Y:S01]  /*05d0*/  STG.E.128 desc[UR6][R20.64], R4 ;  /* 0x0000000414007986 */ /* 0x000fe2000c101d06 */
[----:B------:R-:W-:Y:S05]  /*05e0*/  EXIT ;  /* 0x000000000000794d */ /* 0x000fea0003800000 */
.L_x_0:
[----:B------:R-:W-:-:S00]  /*05f0*/  BRA `(.L_x_0) ;  /* 0xfffffffc00fc7947 */ /* 0x000fc0000383ffff */
[----:B------:R-:W-:-:S00]  /*0600*/  NOP ;  /* 0x0000000000007918 */ /* 0x000fc00000000000 */
[----:B------:R-:W-:-:S00]  /*0610*/  NOP ;  /* 0x0000000000007918 */ /* 0x000fc00000000000 */
[----:B------:R-:W-:-:S00]  /*0620*/  NOP ;  /* 0x0000000000007918 */ /* 0x000fc00000000000 */
[----:B------:R-:W-:-:S00]  /*0630*/  NOP ;  /* 0x0000000000007918 */ /* 0x000fc00000000000 */
[----:B------:R-:W-:-:S00]  /*0640*/  NOP ;  /* 0x0000000000007918 */ /* 0x000fc00000000000 */
[----:B------:R-:W-:-:S00]  /*0650*/  NOP ;  /* 0x0000000000007918 */ /* 0x000fc00000000000 */
[----:B------:R-:W-:-:S00]  /*0660*/  NOP ;  /* 0x0000000000007918 */ /* 0x000fc00000000000 */
[----:B------:R-:W-:-:S00]  /*0670*/  NOP ;  /* 0x0000000000007918 */ /* 0x000fc00000000000 */
.L_x_1:


//--------------------- .nv.shared.triton_poi_fused_convolution_9 --------------------------
	.section	.nv.shared.triton_poi_fused_convolution_9,"aw",@nobits
	.sectionflags	@""
	.align	16
	.zero		1024


//--------------------- .nv.constant0.triton_poi_fused_convolution_9 --------------------------
	.section	.nv.constant0.triton_poi_fused_convolution_9,"a",@progbits
	.sectionflags	@""
	.align	4
.nv.constant0.triton_poi_fused_convolution_9:
	.zero		560
